//
// Generated by NVIDIA NVVM Compiler
//
// Compiler Build ID: CL-36424714
// Cuda compilation tools, release 13.0, V13.0.88
// Based on NVVM 20.0.0
//

.version 9.0
.target sm_100
.address_size 64

	// .globl	_Z12simpleKernelPfi

.visible .entry _Z12simpleKernelPfi(
	.param .u64 .ptr .align 1 _Z12simpleKernelPfi_param_0,
	.param .u32 _Z12simpleKernelPfi_param_1
)
{
	.reg .pred 	%p<2>;
	.reg .b32 	%r<6>;
	.reg .b32 	%f<3>;
	.reg .b64 	%rd<5>;

	ld.param.u64 	%rd1, [_Z12simpleKernelPfi_param_0];
	ld.param.u32 	%r2, [_Z12simpleKernelPfi_param_1];
	mov.u32 	%r3, %ctaid.x;
	mov.u32 	%r4, %ntid.x;
	mov.u32 	%r5, %tid.x;
	mad.lo.s32 	%r1, %r3, %r4, %r5;
	setp.ge.s32 	%p1, %r1, %r2;
	@%p1 bra 	$L__BB0_2;
	cvta.to.global.u64 	%rd2, %rd1;
	mul.wide.s32 	%rd3, %r1, 4;
	add.s64 	%rd4, %rd2, %rd3;
	ld.global.f32 	%f1, [%rd4];
	mul.f32 	%f2, %f1, %f1;
	st.global.f32 	[%rd4], %f2;
$L__BB0_2:
	ret;

}


// ===== COMPILED SASS (sm_100) =====

	.target	sm_100

	.elftype	@"ET_EXEC"


//--------------------- .note.nv.tkinfo           --------------------------
	.section	.note.nv.tkinfo,"",@"SHT_NOTE"
	.sectionflags	@"SHF_NOTE_NV_TKINFO"
	.tkinfo
        /*0018*/ 	.word	0x00000002
        /*0030*/ 	.string	""
        /*0030*/ 	.string	"ptxas"
        /*0030*/ 	.string	"Cuda compilation tools, release 13.0, V13.0.88"
        /*0030*/ 	.string	"Build cuda_13.0.r13.0/compiler.36424714_0"
        /*0030*/ 	.string	"-arch sm_100 -m 64 "



//--------------------- .note.nv.cuinfo           --------------------------
	.section	.note.nv.cuinfo,"",@"SHT_NOTE"
	.sectionflags	@"SHF_NOTE_NV_CUINFO"
        /*0018*/ 	.short	0x0002
        /*001a*/ 	.short	0x0064
        /*001c*/ 	.short	0x0082
	.zero		2


//--------------------- .nv.info                  --------------------------
	.section	.nv.info,"",@"SHT_CUDA_INFO"
	.align	4


	//----- nvinfo : EIATTR_REGCOUNT
	.align		4
        /*0000*/ 	.byte	0x04, 0x2f
        /*0002*/ 	.short	(.L_1 - .L_0)
	.align		4
.L_0:
        /*0004*/ 	.word	index@(_Z12simpleKernelPfi)
        /*0008*/ 	.word	0x00000008


	//----- nvinfo : EIATTR_FRAME_SIZE
	.align		4
.L_1:
        /*000c*/ 	.byte	0x04, 0x11
        /*000e*/ 	.short	(.L_3 - .L_2)
	.align		4
.L_2:
        /*0010*/ 	.word	index@(_Z12simpleKernelPfi)
        /*0014*/ 	.word	0x00000000


	//----- nvinfo : EIATTR_MIN_STACK_SIZE
	.align		4
.L_3:
        /*0018*/ 	.byte	0x04, 0x12
        /*001a*/ 	.short	(.L_5 - .L_4)
	.align		4
.L_4:
        /*001c*/ 	.word	index@(_Z12simpleKernelPfi)
        /*0020*/ 	.word	0x00000000
.L_5:


//--------------------- .nv.compat                --------------------------
	.section	.nv.compat,"",@"SHT_CUDA_COMPAT_INFO"
	.align	4
        /*0000*/ 	.byte	0x02, 0x09, 0x00, 0x00, 0x02, 0x02, 0x01, 0x00, 0x02, 0x05, 0x05, 0x00, 0x03, 0x07, 0x01, 0x01
        /*0010*/ 	.byte	0x02, 0x03, 0x00, 0x00, 0x02, 0x06, 0x01, 0x00, 0x04, 0x0b, 0x08, 0x00, 0x09, 0x00, 0x00, 0x00
        /*0020*/ 	.byte	0x00, 0x00, 0x00, 0x00


//--------------------- .nv.info._Z12simpleKernelPfi --------------------------
	.section	.nv.info._Z12simpleKernelPfi,"",@"SHT_CUDA_INFO"
	.sectionflags	@""
	.align	4


	//----- nvinfo : EIATTR_CUDA_API_VERSION
	.align		4
        /*0000*/ 	.byte	0x04, 0x37
        /*0002*/ 	.short	(.L_7 - .L_6)
.L_6:
        /*0004*/ 	.word	0x00000082


	//----- nvinfo : EIATTR_KPARAM_INFO
	.align		4
.L_7:
        /*0008*/ 	.byte	0x04, 0x17
        /*000a*/ 	.short	(.L_9 - .L_8)
.L_8:
        /*000c*/ 	.word	0x00000000
        /*0010*/ 	.short	0x0001
        /*0012*/ 	.short	0x0008
        /*0014*/ 	.byte	0x00, 0xf0, 0x11, 0x00


	//----- nvinfo : EIATTR_KPARAM_INFO
	.align		4
.L_9:
        /*0018*/ 	.byte	0x04, 0x17
        /*001a*/ 	.short	(.L_11 - .L_10)
.L_10:
        /*001c*/ 	.word	0x00000000
        /*0020*/ 	.short	0x0000
        /*0022*/ 	.short	0x0000
        /*0024*/ 	.byte	0x00, 0xf5, 0x21, 0x00


	//----- nvinfo : EIATTR_SPARSE_MMA_MASK
	.align		4
.L_11:
        /*0028*/ 	.byte	0x03, 0x50
        /*002a*/ 	.short	0x0000


	//----- nvinfo : EIATTR_MAXREG_COUNT
	.align		4
        /*002c*/ 	.byte	0x03, 0x1b
        /*002e*/ 	.short	0x00ff


	//----- nvinfo : EIATTR_MERCURY_ISA_VERSION
	.align		4
        /*0030*/ 	.byte	0x03, 0x5f
        /*0032*/ 	.short	0x0101


	//----- nvinfo : EIATTR_VRC_CTA_INIT_COUNT
	.align		4
        /*0034*/ 	.byte	0x02, 0x4a
	.zero		1
	.zero		1


	//----- nvinfo : EIATTR_EXIT_INSTR_OFFSETS
	.align		4
        /*0038*/ 	.byte	0x04, 0x1c
        /*003a*/ 	.short	(.L_13 - .L_12)


	//   ....[0]....
.L_12:
        /*003c*/ 	.word	0x00000070


	//   ....[1]....
        /*0040*/ 	.word	0x000000e0


	//----- nvinfo : EIATTR_CBANK_PARAM_SIZE
	.align		4
.L_13:
        /*0044*/ 	.byte	0x03, 0x19
        /*0046*/ 	.short	0x000c


	//----- nvinfo : EIATTR_PARAM_CBANK
	.align		4
        /*0048*/ 	.byte	0x04, 0x0a
        /*004a*/ 	.short	(.L_15 - .L_14)
	.align		4
.L_14:
        /*004c*/ 	.word	index@(.nv.constant0._Z12simpleKernelPfi)
        /*0050*/ 	.short	0x0380
        /*0052*/ 	.short	0x000c


	//----- nvinfo : EIATTR_SW_WAR
	.align		4
.L_15:
        /*0054*/ 	.byte	0x04, 0x36
        /*0056*/ 	.short	(.L_17 - .L_16)
.L_16:
        /*0058*/ 	.word	0x00000008
.L_17:


//--------------------- .nv.callgraph             --------------------------
	.section	.nv.callgraph,"",@"SHT_CUDA_CALLGRAPH"
	.align	4
	.sectionentsize	8
	.align		4
        /*0000*/ 	.word	0x00000000
	.align		4
        /*0004*/ 	.word	0xffffffff
	.align		4
        /*0008*/ 	.word	0x00000000
	.align		4
        /*000c*/ 	.word	0xfffffffe
	.align		4
        /*0010*/ 	.word	0x00000000
	.align		4
        /*0014*/ 	.word	0xfffffffd
	.align		4
        /*0018*/ 	.word	0x00000000
	.align		4
        /*001c*/ 	.word	0xfffffffc


//--------------------- .text._Z12simpleKernelPfi --------------------------
	.section	.text._Z12simpleKernelPfi,"ax",@progbits
	.align	128
        .global         _Z12simpleKernelPfi
        .type           _Z12simpleKernelPfi,@function
        .size           _Z12simpleKernelPfi,(.L_x_1 - _Z12simpleKernelPfi)
        .other          _Z12simpleKernelPfi,@"STO_CUDA_ENTRY STV_DEFAULT"
_Z12simpleKernelPfi:
.text._Z12simpleKernelPfi:
[----:B------:R-:W-:Y:S01]  /*0000*/  LDC R1, c[0x0][0x37c] ;  /* 0x0000df00ff017b82 */ /* 0x000fe20000000800 */
[----:B------:R-:W0:Y:S07]  /*0010*/  S2R R0, SR_TID.X ;  /* 0x0000000000007919 */ /* 0x000e2e0000002100 */
[----:B------:R-:W0:Y:S01]  /*0020*/  S2UR UR4, SR_CTAID.X ;  /* 0x00000000000479c3 */ /* 0x000e220000002500 */
[----:B------:R-:W1:Y:S07]  /*0030*/  LDCU UR5, c[0x0][0x388] ;  /* 0x00007100ff0577ac */ /* 0x000e6e0008000800 */
[----:B------:R-:W0:Y:S02]  /*0040*/  LDC R5, c[0x0][0x360] ;  /* 0x0000d800ff057b82 */ /* 0x000e240000000800 */
[----:B0-----:R-:W-:-:S05]  /*0050*/  IMAD R5, R5, UR4, R0 ;  /* 0x0000000405057c24 */ /* 0x001fca000f8e0200 */
[----:B-1----:R-:W-:-:S13]  /*0060*/  ISETP.GE.AND P0, PT, R5, UR5, PT ;  /* 0x0000000505007c0c */ /* 0x002fda000bf06270 */
[----:B------:R-:W-:Y:S05]  /*0070*/  @P0 EXIT ;  /* 0x000000000000094d */ /* 0x000fea0003800000 */
[----:B------:R-:W0:Y:S01]  /*0080*/  LDC.64 R2, c[0x0][0x380] ;  /* 0x0000e000ff027b82 */ /* 0x000e220000000a00 */
[----:B------:R-:W1:Y:S01]  /*0090*/  LDCU.64 UR4, c[0x0][0x358] ;  /* 0x00006b00ff0477ac */ /* 0x000e620008000a00 */
[----:B0-----:R-:W-:-:S05]  /*00a0*/  IMAD.WIDE R2, R5, 0x4, R2 ;  /* 0x0000000405027825 */ /* 0x001fca00078e0202 */
[----:B-1----:R-:W2:Y:S02]  /*00b0*/  LDG.E R0, desc[UR4][R2.64] ;  /* 0x0000000402007981 */ /* 0x002ea4000c1e1900 */
[----:B--2---:R-:W-:-:S05]  /*00c0*/  FMUL R5, R0, R0 ;  /* 0x0000000000057220 */ /* 0x004fca0000400000 */
[----:B------:R-:W-:Y:S01]  /*00d0*/  STG.E desc[UR4][R2.64], R5 ;  /* 0x0000000502007986 */ /* 0x000fe2000c101904 */
[----:B------:R-:W-:Y:S05]  /*00e0*/  EXIT ;  /* 0x000000000000794d */ /* 0x000fea0003800000 */
.L_x_0:
[----:B------:R-:W-:-:S00]  /*00f0*/  BRA `(.L_x_0) ;  /* 0xfffffffc00fc7947 */ /* 0x000fc0000383ffff */
[----:B------:R-:W-:-:S00]  /*0100*/  NOP ;  /* 0x0000000000007918 */ /* 0x000fc00000000000 */
[----:B------:R-:W-:-:S00]  /*0110*/  NOP ;  /* 0x0000000000007918 */ /* 0x000fc00000000000 */
[----:B------:R-:W-:-:S00]  /*0120*/  NOP ;  /* 0x0000000000007918 */ /* 0x000fc00000000000 */
[----:B------:R-:W-:-:S00]  /*0130*/  NOP ;  /* 0x0000000000007918 */ /* 0x000fc00000000000 */
[----:B------:R-:W-:-:S00]  /*0140*/  NOP ;  /* 0x0000000000007918 */ /* 0x000fc00000000000 */
[----:B------:R-:W-:-:S00]  /*0150*/  NOP ;  /* 0x0000000000007918 */ /* 0x000fc00000000000 */
[----:B------:R-:W-:-:S00]  /*0160*/  NOP ;  /* 0x0000000000007918 */ /* 0x000fc00000000000 */
[----:B------:R-:W-:-:S00]  /*0170*/  NOP ;  /* 0x0000000000007918 */ /* 0x000fc00000000000 */
.L_x_1:


//--------------------- .nv.shared.reserved.0     --------------------------
	.section	.nv.shared.reserved.0,"aw",@nobits
	.weak		__nv_reservedSMEM_offset_0_alias
	.size		__nv_reservedSMEM_offset_0_alias, 0, 64
	.other		__nv_reservedSMEM_offset_0_alias,@"STO_CUDA_RESERVED_SHARED STV_DEFAULT"
__nv_reservedSMEM_offset_0_alias:
	.zero		0
	.zero		64


//--------------------- .nv.constant0._Z12simpleKernelPfi --------------------------
	.section	.nv.constant0._Z12simpleKernelPfi,"a",@progbits
	.sectionflags	@""
	.align	4
.nv.constant0._Z12simpleKernelPfi:
	.zero		908


//--------------------- SYMBOLS --------------------------

	.type		.nv.reservedSmem.offset0,@object
	.size		.nv.reservedSmem.offset0,0x4
